//
// Generated by NVIDIA NVVM Compiler
//
// Compiler Build ID: CL-36424714
// Cuda compilation tools, release 13.0, V13.0.88
// Based on NVVM 20.0.0
//

.version 9.0
.target sm_100
.address_size 64

	// .globl	_Z7cal_disPfS_S_iii

.visible .entry _Z7cal_disPfS_S_iii(
	.param .u64 .ptr .align 1 _Z7cal_disPfS_S_iii_param_0,
	.param .u64 .ptr .align 1 _Z7cal_disPfS_S_iii_param_1,
	.param .u64 .ptr .align 1 _Z7cal_disPfS_S_iii_param_2,
	.param .u32 _Z7cal_disPfS_S_iii_param_3,
	.param .u32 _Z7cal_disPfS_S_iii_param_4,
	.param .u32 _Z7cal_disPfS_S_iii_param_5
)
{
	.reg .pred 	%p<11>;
	.reg .b32 	%r<27>;
	.reg .b32 	%f<141>;
	.reg .b64 	%rd<36>;

	ld.param.u64 	%rd18, [_Z7cal_disPfS_S_iii_param_0];
	ld.param.u64 	%rd19, [_Z7cal_disPfS_S_iii_param_1];
	ld.param.u64 	%rd17, [_Z7cal_disPfS_S_iii_param_2];
	ld.param.u32 	%r17, [_Z7cal_disPfS_S_iii_param_3];
	ld.param.u32 	%r19, [_Z7cal_disPfS_S_iii_param_4];
	ld.param.u32 	%r18, [_Z7cal_disPfS_S_iii_param_5];
	cvta.to.global.u64 	%rd1, %rd19;
	cvta.to.global.u64 	%rd2, %rd18;
	mov.u32 	%r1, %ctaid.x;
	setp.ge.s32 	%p1, %r1, %r19;
	@%p1 bra 	$L__BB0_15;
	setp.lt.s32 	%p2, %r18, 1;
	mov.f32 	%f140, 0f00000000;
	@%p2 bra 	$L__BB0_14;
	mul.lo.s32 	%r21, %r17, %r1;
	cvt.s64.s32 	%rd3, %r21;
	and.b32  	%r2, %r18, 15;
	setp.lt.u32 	%p3, %r18, 16;
	mov.f32 	%f140, 0f00000000;
	mov.b32 	%r24, 0;
	@%p3 bra 	$L__BB0_5;
	and.b32  	%r24, %r18, 2147483632;
	neg.s32 	%r22, %r24;
	add.s64 	%rd20, %rd3, %rd2;
	add.s64 	%rd33, %rd20, 32;
	add.s64 	%rd32, %rd1, 32;
	mov.f32 	%f140, 0f00000000;
$L__BB0_4:
	.pragma "nounroll";
	ld.global.f32 	%f18, [%rd33+-32];
	ld.global.f32 	%f19, [%rd32+-32];
	sub.f32 	%f20, %f18, %f19;
	fma.rn.f32 	%f21, %f20, %f20, %f140;
	ld.global.f32 	%f22, [%rd33+-28];
	ld.global.f32 	%f23, [%rd32+-28];
	sub.f32 	%f24, %f22, %f23;
	fma.rn.f32 	%f25, %f24, %f24, %f21;
	ld.global.f32 	%f26, [%rd33+-24];
	ld.global.f32 	%f27, [%rd32+-24];
	sub.f32 	%f28, %f26, %f27;
	fma.rn.f32 	%f29, %f28, %f28, %f25;
	ld.global.f32 	%f30, [%rd33+-20];
	ld.global.f32 	%f31, [%rd32+-20];
	sub.f32 	%f32, %f30, %f31;
	fma.rn.f32 	%f33, %f32, %f32, %f29;
	ld.global.f32 	%f34, [%rd33+-16];
	ld.global.f32 	%f35, [%rd32+-16];
	sub.f32 	%f36, %f34, %f35;
	fma.rn.f32 	%f37, %f36, %f36, %f33;
	ld.global.f32 	%f38, [%rd33+-12];
	ld.global.f32 	%f39, [%rd32+-12];
	sub.f32 	%f40, %f38, %f39;
	fma.rn.f32 	%f41, %f40, %f40, %f37;
	ld.global.f32 	%f42, [%rd33+-8];
	ld.global.f32 	%f43, [%rd32+-8];
	sub.f32 	%f44, %f42, %f43;
	fma.rn.f32 	%f45, %f44, %f44, %f41;
	ld.global.f32 	%f46, [%rd33+-4];
	ld.global.f32 	%f47, [%rd32+-4];
	sub.f32 	%f48, %f46, %f47;
	fma.rn.f32 	%f49, %f48, %f48, %f45;
	ld.global.f32 	%f50, [%rd33];
	ld.global.f32 	%f51, [%rd32];
	sub.f32 	%f52, %f50, %f51;
	fma.rn.f32 	%f53, %f52, %f52, %f49;
	ld.global.f32 	%f54, [%rd33+4];
	ld.global.f32 	%f55, [%rd32+4];
	sub.f32 	%f56, %f54, %f55;
	fma.rn.f32 	%f57, %f56, %f56, %f53;
	ld.global.f32 	%f58, [%rd33+8];
	ld.global.f32 	%f59, [%rd32+8];
	sub.f32 	%f60, %f58, %f59;
	fma.rn.f32 	%f61, %f60, %f60, %f57;
	ld.global.f32 	%f62, [%rd33+12];
	ld.global.f32 	%f63, [%rd32+12];
	sub.f32 	%f64, %f62, %f63;
	fma.rn.f32 	%f65, %f64, %f64, %f61;
	ld.global.f32 	%f66, [%rd33+16];
	ld.global.f32 	%f67, [%rd32+16];
	sub.f32 	%f68, %f66, %f67;
	fma.rn.f32 	%f69, %f68, %f68, %f65;
	ld.global.f32 	%f70, [%rd33+20];
	ld.global.f32 	%f71, [%rd32+20];
	sub.f32 	%f72, %f70, %f71;
	fma.rn.f32 	%f73, %f72, %f72, %f69;
	ld.global.f32 	%f74, [%rd33+24];
	ld.global.f32 	%f75, [%rd32+24];
	sub.f32 	%f76, %f74, %f75;
	fma.rn.f32 	%f77, %f76, %f76, %f73;
	ld.global.f32 	%f78, [%rd33+28];
	ld.global.f32 	%f79, [%rd32+28];
	sub.f32 	%f80, %f78, %f79;
	fma.rn.f32 	%f140, %f80, %f80, %f77;
	add.s32 	%r22, %r22, 16;
	add.s64 	%rd33, %rd33, 64;
	add.s64 	%rd32, %rd32, 64;
	setp.ne.s32 	%p4, %r22, 0;
	@%p4 bra 	$L__BB0_4;
$L__BB0_5:
	setp.eq.s32 	%p5, %r2, 0;
	@%p5 bra 	$L__BB0_14;
	add.s64 	%rd10, %rd2, %rd3;
	and.b32  	%r8, %r18, 7;
	setp.lt.u32 	%p6, %r2, 8;
	@%p6 bra 	$L__BB0_8;
	mul.wide.u32 	%rd21, %r24, 4;
	add.s64 	%rd22, %rd10, %rd21;
	ld.global.f32 	%f82, [%rd22];
	add.s64 	%rd23, %rd1, %rd21;
	ld.global.f32 	%f83, [%rd23];
	sub.f32 	%f84, %f82, %f83;
	fma.rn.f32 	%f85, %f84, %f84, %f140;
	ld.global.f32 	%f86, [%rd22+4];
	ld.global.f32 	%f87, [%rd23+4];
	sub.f32 	%f88, %f86, %f87;
	fma.rn.f32 	%f89, %f88, %f88, %f85;
	ld.global.f32 	%f90, [%rd22+8];
	ld.global.f32 	%f91, [%rd23+8];
	sub.f32 	%f92, %f90, %f91;
	fma.rn.f32 	%f93, %f92, %f92, %f89;
	ld.global.f32 	%f94, [%rd22+12];
	ld.global.f32 	%f95, [%rd23+12];
	sub.f32 	%f96, %f94, %f95;
	fma.rn.f32 	%f97, %f96, %f96, %f93;
	ld.global.f32 	%f98, [%rd22+16];
	ld.global.f32 	%f99, [%rd23+16];
	sub.f32 	%f100, %f98, %f99;
	fma.rn.f32 	%f101, %f100, %f100, %f97;
	ld.global.f32 	%f102, [%rd22+20];
	ld.global.f32 	%f103, [%rd23+20];
	sub.f32 	%f104, %f102, %f103;
	fma.rn.f32 	%f105, %f104, %f104, %f101;
	ld.global.f32 	%f106, [%rd22+24];
	ld.global.f32 	%f107, [%rd23+24];
	sub.f32 	%f108, %f106, %f107;
	fma.rn.f32 	%f109, %f108, %f108, %f105;
	ld.global.f32 	%f110, [%rd22+28];
	ld.global.f32 	%f111, [%rd23+28];
	sub.f32 	%f112, %f110, %f111;
	fma.rn.f32 	%f140, %f112, %f112, %f109;
	add.s32 	%r24, %r24, 8;
$L__BB0_8:
	setp.eq.s32 	%p7, %r8, 0;
	@%p7 bra 	$L__BB0_14;
	and.b32  	%r11, %r18, 3;
	setp.lt.u32 	%p8, %r8, 4;
	@%p8 bra 	$L__BB0_11;
	mul.wide.u32 	%rd24, %r24, 4;
	add.s64 	%rd25, %rd10, %rd24;
	ld.global.f32 	%f114, [%rd25];
	add.s64 	%rd26, %rd1, %rd24;
	ld.global.f32 	%f115, [%rd26];
	sub.f32 	%f116, %f114, %f115;
	fma.rn.f32 	%f117, %f116, %f116, %f140;
	ld.global.f32 	%f118, [%rd25+4];
	ld.global.f32 	%f119, [%rd26+4];
	sub.f32 	%f120, %f118, %f119;
	fma.rn.f32 	%f121, %f120, %f120, %f117;
	ld.global.f32 	%f122, [%rd25+8];
	ld.global.f32 	%f123, [%rd26+8];
	sub.f32 	%f124, %f122, %f123;
	fma.rn.f32 	%f125, %f124, %f124, %f121;
	ld.global.f32 	%f126, [%rd25+12];
	ld.global.f32 	%f127, [%rd26+12];
	sub.f32 	%f128, %f126, %f127;
	fma.rn.f32 	%f140, %f128, %f128, %f125;
	add.s32 	%r24, %r24, 4;
$L__BB0_11:
	setp.eq.s32 	%p9, %r11, 0;
	@%p9 bra 	$L__BB0_14;
	mul.wide.u32 	%rd27, %r24, 4;
	add.s64 	%rd35, %rd1, %rd27;
	add.s64 	%rd28, %rd27, %rd3;
	add.s64 	%rd34, %rd2, %rd28;
	neg.s32 	%r26, %r11;
$L__BB0_13:
	.pragma "nounroll";
	ld.global.f32 	%f129, [%rd34];
	ld.global.f32 	%f130, [%rd35];
	sub.f32 	%f131, %f129, %f130;
	fma.rn.f32 	%f140, %f131, %f131, %f140;
	add.s64 	%rd35, %rd35, 4;
	add.s64 	%rd34, %rd34, 4;
	add.s32 	%r26, %r26, 1;
	setp.ne.s32 	%p10, %r26, 0;
	@%p10 bra 	$L__BB0_13;
$L__BB0_14:
	cvta.to.global.u64 	%rd29, %rd17;
	mul.wide.u32 	%rd30, %r1, 4;
	add.s64 	%rd31, %rd29, %rd30;
	st.global.f32 	[%rd31], %f140;
$L__BB0_15:
	ret;

}


// ===== COMPILED SASS (sm_100) =====

	.target	sm_100

	.elftype	@"ET_EXEC"


//--------------------- .note.nv.tkinfo           --------------------------
	.section	.note.nv.tkinfo,"",@"SHT_NOTE"
	.sectionflags	@"SHF_NOTE_NV_TKINFO"
	.tkinfo
        /*0018*/ 	.word	0x00000002
        /*0030*/ 	.string	""
        /*0030*/ 	.string	"ptxas"
        /*0030*/ 	.string	"Cuda compilation tools, release 13.0, V13.0.88"
        /*0030*/ 	.string	"Build cuda_13.0.r13.0/compiler.36424714_0"
        /*0030*/ 	.string	"-arch sm_100 -m 64 "



//--------------------- .note.nv.cuinfo           --------------------------
	.section	.note.nv.cuinfo,"",@"SHT_NOTE"
	.sectionflags	@"SHF_NOTE_NV_CUINFO"
        /*0018*/ 	.short	0x0002
        /*001a*/ 	.short	0x0064
        /*001c*/ 	.short	0x0082
	.zero		2


//--------------------- .nv.info                  --------------------------
	.section	.nv.info,"",@"SHT_CUDA_INFO"
	.align	4


	//----- nvinfo : EIATTR_REGCOUNT
	.align		4
        /*0000*/ 	.byte	0x04, 0x2f
        /*0002*/ 	.short	(.L_1 - .L_0)
	.align		4
.L_0:
        /*0004*/ 	.word	index@(_Z7cal_disPfS_S_iii)
        /*0008*/ 	.word	0x00000020


	//----- nvinfo : EIATTR_FRAME_SIZE
	.align		4
.L_1:
        /*000c*/ 	.byte	0x04, 0x11
        /*000e*/ 	.short	(.L_3 - .L_2)
	.align		4
.L_2:
        /*0010*/ 	.word	index@(_Z7cal_disPfS_S_iii)
        /*0014*/ 	.word	0x00000000


	//----- nvinfo : EIATTR_MIN_STACK_SIZE
	.align		4
.L_3:
        /*0018*/ 	.byte	0x04, 0x12
        /*001a*/ 	.short	(.L_5 - .L_4)
	.align		4
.L_4:
        /*001c*/ 	.word	index@(_Z7cal_disPfS_S_iii)
        /*0020*/ 	.word	0x00000000
.L_5:


//--------------------- .nv.compat                --------------------------
	.section	.nv.compat,"",@"SHT_CUDA_COMPAT_INFO"
	.align	4
        /*0000*/ 	.byte	0x02, 0x09, 0x00, 0x00, 0x02, 0x02, 0x01, 0x00, 0x02, 0x05, 0x05, 0x00, 0x03, 0x07, 0x01, 0x01
        /*0010*/ 	.byte	0x02, 0x03, 0x00, 0x00, 0x02, 0x06, 0x01, 0x00, 0x04, 0x0b, 0x08, 0x00, 0x09, 0x00, 0x00, 0x00
        /*0020*/ 	.byte	0x00, 0x00, 0x00, 0x00


//--------------------- .nv.info._Z7cal_disPfS_S_iii --------------------------
	.section	.nv.info._Z7cal_disPfS_S_iii,"",@"SHT_CUDA_INFO"
	.sectionflags	@""
	.align	4


	//----- nvinfo : EIATTR_CUDA_API_VERSION
	.align		4
        /*0000*/ 	.byte	0x04, 0x37
        /*0002*/ 	.short	(.L_7 - .L_6)
.L_6:
        /*0004*/ 	.word	0x00000082


	//----- nvinfo : EIATTR_KPARAM_INFO
	.align		4
.L_7:
        /*0008*/ 	.byte	0x04, 0x17
        /*000a*/ 	.short	(.L_9 - .L_8)
.L_8:
        /*000c*/ 	.word	0x00000000
        /*0010*/ 	.short	0x0005
        /*0012*/ 	.short	0x0020
        /*0014*/ 	.byte	0x00, 0xf0, 0x11, 0x00


	//----- nvinfo : EIATTR_KPARAM_INFO
	.align		4
.L_9:
        /*0018*/ 	.byte	0x04, 0x17
        /*001a*/ 	.short	(.L_11 - .L_10)
.L_10:
        /*001c*/ 	.word	0x00000000
        /*0020*/ 	.short	0x0004
        /*0022*/ 	.short	0x001c
        /*0024*/ 	.byte	0x00, 0xf0, 0x11, 0x00


	//----- nvinfo : EIATTR_KPARAM_INFO
	.align		4
.L_11:
        /*0028*/ 	.byte	0x04, 0x17
        /*002a*/ 	.short	(.L_13 - .L_12)
.L_12:
        /*002c*/ 	.word	0x00000000
        /*0030*/ 	.short	0x0003
        /*0032*/ 	.short	0x0018
        /*0034*/ 	.byte	0x00, 0xf0, 0x11, 0x00


	//----- nvinfo : EIATTR_KPARAM_INFO
	.align		4
.L_13:
        /*0038*/ 	.byte	0x04, 0x17
        /*003a*/ 	.short	(.L_15 - .L_14)
.L_14:
        /*003c*/ 	.word	0x00000000
        /*0040*/ 	.short	0x0002
        /*0042*/ 	.short	0x0010
        /*0044*/ 	.byte	0x00, 0xf5, 0x21, 0x00


	//----- nvinfo : EIATTR_KPARAM_INFO
	.align		4
.L_15:
        /*0048*/ 	.byte	0x04, 0x17
        /*004a*/ 	.short	(.L_17 - .L_16)
.L_16:
        /*004c*/ 	.word	0x00000000
        /*0050*/ 	.short	0x0001
        /*0052*/ 	.short	0x0008
        /*0054*/ 	.byte	0x00, 0xf5, 0x21, 0x00


	//----- nvinfo : EIATTR_KPARAM_INFO
	.align		4
.L_17:
        /*0058*/ 	.byte	0x04, 0x17
        /*005a*/ 	.short	(.L_19 - .L_18)
.L_18:
        /*005c*/ 	.word	0x00000000
        /*0060*/ 	.short	0x0000
        /*0062*/ 	.short	0x0000
        /*0064*/ 	.byte	0x00, 0xf5, 0x21, 0x00


	//----- nvinfo : EIATTR_SPARSE_MMA_MASK
	.align		4
.L_19:
        /*0068*/ 	.byte	0x03, 0x50
        /*006a*/ 	.short	0x0000


	//----- nvinfo : EIATTR_MAXREG_COUNT
	.align		4
        /*006c*/ 	.byte	0x03, 0x1b
        /*006e*/ 	.short	0x00ff


	//----- nvinfo : EIATTR_MERCURY_ISA_VERSION
	.align		4
        /*0070*/ 	.byte	0x03, 0x5f
        /*0072*/ 	.short	0x0101


	//----- nvinfo : EIATTR_VRC_CTA_INIT_COUNT
	.align		4
        /*0074*/ 	.byte	0x02, 0x4a
	.zero		1
	.zero		1


	//----- nvinfo : EIATTR_EXIT_INSTR_OFFSETS
	.align		4
        /*0078*/ 	.byte	0x04, 0x1c
        /*007a*/ 	.short	(.L_21 - .L_20)


	//   ....[0]....
.L_20:
        /*007c*/ 	.word	0x00000040


	//   ....[1]....
        /*0080*/ 	.word	0x00000c50


	//----- nvinfo : EIATTR_CBANK_PARAM_SIZE
	.align		4
.L_21:
        /*0084*/ 	.byte	0x03, 0x19
        /*0086*/ 	.short	0x0024


	//----- nvinfo : EIATTR_PARAM_CBANK
	.align		4
        /*0088*/ 	.byte	0x04, 0x0a
        /*008a*/ 	.short	(.L_23 - .L_22)
	.align		4
.L_22:
        /*008c*/ 	.word	index@(.nv.constant0._Z7cal_disPfS_S_iii)
        /*0090*/ 	.short	0x0380
        /*0092*/ 	.short	0x0024


	//----- nvinfo : EIATTR_SW_WAR
	.align		4
.L_23:
        /*0094*/ 	.byte	0x04, 0x36
        /*0096*/ 	.short	(.L_25 - .L_24)
.L_24:
        /*0098*/ 	.word	0x00000008
.L_25:


//--------------------- .nv.callgraph             --------------------------
	.section	.nv.callgraph,"",@"SHT_CUDA_CALLGRAPH"
	.align	4
	.sectionentsize	8
	.align		4
        /*0000*/ 	.word	0x00000000
	.align		4
        /*0004*/ 	.word	0xffffffff
	.align		4
        /*0008*/ 	.word	0x00000000
	.align		4
        /*000c*/ 	.word	0xfffffffe
	.align		4
        /*0010*/ 	.word	0x00000000
	.align		4
        /*0014*/ 	.word	0xfffffffd
	.align		4
        /*0018*/ 	.word	0x00000000
	.align		4
        /*001c*/ 	.word	0xfffffffc


//--------------------- .text._Z7cal_disPfS_S_iii --------------------------
	.section	.text._Z7cal_disPfS_S_iii,"ax",@progbits
	.align	128
        .global         _Z7cal_disPfS_S_iii
        .type           _Z7cal_disPfS_S_iii,@function
        .size           _Z7cal_disPfS_S_iii,(.L_x_7 - _Z7cal_disPfS_S_iii)
        .other          _Z7cal_disPfS_S_iii,@"STO_CUDA_ENTRY STV_DEFAULT"
_Z7cal_disPfS_S_iii:
.text._Z7cal_disPfS_S_iii:
[----:B------:R-:W-:Y:S01]  /*0000*/  LDC R1, c[0x0][0x37c] ;  /* 0x0000df00ff017b82 */ /* 0x000fe20000000800 */
[----:B------:R-:W0:Y:S01]  /*0010*/  S2R R0, SR_CTAID.X ;  /* 0x0000000000007919 */ /* 0x000e220000002500 */
[----:B------:R-:W0:Y:S02]  /*0020*/  LDCU UR4, c[0x0][0x39c] ;  /* 0x00007380ff0477ac */ /* 0x000e240008000800 */
[----:B0-----:R-:W-:-:S13]  /*0030*/  ISETP.GE.AND P0, PT, R0, UR4, PT ;  /* 0x0000000400007c0c */ /* 0x001fda000bf06270 */
[----:B------:R-:W-:Y:S05]  /*0040*/  @P0 EXIT ;  /* 0x000000000000094d */ /* 0x000fea0003800000 */
[----:B------:R-:W0:Y:S01]  /*0050*/  LDCU UR6, c[0x0][0x3a0] ;  /* 0x00007400ff0677ac */ /* 0x000e220008000800 */
[----:B------:R-:W-:Y:S01]  /*0060*/  HFMA2 R12, -RZ, RZ, 0, 0 ;  /* 0x00000000ff0c7431 */ /* 0x000fe200000001ff */
[----:B------:R-:W1:Y:S01]  /*0070*/  LDCU.64 UR10, c[0x0][0x358] ;  /* 0x00006b00ff0a77ac */ /* 0x000e620008000a00 */
[----:B0-----:R-:W-:-:S09]  /*0080*/  UISETP.GE.AND UP0, UPT, UR6, 0x1, UPT ;  /* 0x000000010600788c */ /* 0x001fd2000bf06270 */
[----:B-1----:R-:W-:Y:S05]  /*0090*/  BRA.U !UP0, `(.L_x_0) ;  /* 0x0000000908e07547 */ /* 0x002fea000b800000 */
[----:B------:R-:W0:Y:S01]  /*00a0*/  LDCU UR4, c[0x0][0x398] ;  /* 0x00007300ff0477ac */ /* 0x000e220008000800 */
[----:B------:R-:W-:Y:S02]  /*00b0*/  MOV R12, RZ ;  /* 0x000000ff000c7202 */ /* 0x000fe40000000f00 */
[----:B------:R-:W-:Y:S01]  /*00c0*/  MOV R9, RZ ;  /* 0x000000ff00097202 */ /* 0x000fe20000000f00 */
[----:B------:R-:W-:Y:S02]  /*00d0*/  UISETP.GE.U32.AND UP1, UPT, UR6, 0x10, UPT ;  /* 0x000000100600788c */ /* 0x000fe4000bf26070 */
[----:B------:R-:W-:-:S04]  /*00e0*/  ULOP3.LUT UR7, UR6, 0xf, URZ, 0xc0, !UPT ;  /* 0x0000000f06077892 */ /* 0x000fc8000f8ec0ff */
[----:B------:R-:W-:Y:S01]  /*00f0*/  UISETP.NE.AND UP0, UPT, UR7, URZ, UPT ;  /* 0x000000ff0700728c */ /* 0x000fe2000bf05270 */
[----:B0-----:R-:W-:-:S05]  /*0100*/  IMAD R4, R0, UR4, RZ ;  /* 0x0000000400047c24 */ /* 0x001fca000f8e02ff */
[----:B------:R-:W-:Y:S01]  /*0110*/  SHF.R.S32.HI R5, RZ, 0x1f, R4 ;  /* 0x0000001fff057819 */ /* 0x000fe20000011404 */
[----:B------:R-:W-:Y:S06]  /*0120*/  BRA.U !UP1, `(.L_x_1) ;  /* 0x00000005094c7547 */ /* 0x000fec000b800000 */
[----:B------:R-:W0:Y:S01]  /*0130*/  LDCU.128 UR12, c[0x0][0x380] ;  /* 0x00007000ff0c77ac */ /* 0x000e220008000c00 */
[----:B------:R-:W-:Y:S01]  /*0140*/  MOV R12, RZ ;  /* 0x000000ff000c7202 */ /* 0x000fe20000000f00 */
[----:B------:R-:W-:-:S04]  /*0150*/  ULOP3.LUT UR8, UR6, 0x7ffffff0, URZ, 0xc0, !UPT ;  /* 0x7ffffff006087892 */ /* 0x000fc8000f8ec0ff */
[----:B------:R-:W-:Y:S02]  /*0160*/  UIADD3 UR9, UPT, UPT, -UR8, URZ, URZ ;  /* 0x000000ff08097290 */ /* 0x000fe4000fffe1ff */
[----:B------:R-:W-:Y:S01]  /*0170*/  MOV R9, UR8 ;  /* 0x0000000800097c02 */ /* 0x000fe20008000f00 */
[----:B0-----:R-:W-:Y:S01]  /*0180*/  UIADD3 UR4, UP1, UPT, UR14, 0x20, URZ ;  /* 0x000000200e047890 */ /* 0x001fe2000ff3e0ff */
[----:B------:R-:W-:-:S03]  /*0190*/  IADD3 R2, P0, PT, R4, UR12, RZ ;  /* 0x0000000c04027c10 */ /* 0x000fc6000ff1e0ff */
[----:B------:R-:W-:Y:S01]  /*01a0*/  UIADD3.X UR5, UPT, UPT, URZ, UR15, URZ, UP1, !UPT ;  /* 0x0000000fff057290 */ /* 0x000fe20008ffe4ff */
[----:B------:R-:W-:Y:S02]  /*01b0*/  IADD3 R2, P1, PT, R2, 0x20, RZ ;  /* 0x0000002002027810 */ /* 0x000fe40007f3e0ff */
[----:B------:R-:W-:Y:S02]  /*01c0*/  MOV R6, UR4 ;  /* 0x0000000400067c02 */ /* 0x000fe40008000f00 */
[----:B------:R-:W-:Y:S02]  /*01d0*/  IADD3.X R3, PT, PT, RZ, UR13, R5, P1, P0 ;  /* 0x0000000dff037c10 */ /* 0x000fe40008fe0405 */
[----:B------:R-:W-:-:S07]  /*01e0*/  MOV R7, UR5 ;  /* 0x0000000500077c02 */ /* 0x000fce0008000f00 */
.L_x_2:
[----:B------:R-:W2:Y:S04]  /*01f0*/  LDG.E R15, desc[UR10][R2.64+-0x20] ;  /* 0xffffe00a020f7981 */ /* 0x000ea8000c1e1900 */
[----:B------:R-:W2:Y:S04]  /*0200*/  LDG.E R22, desc[UR10][R6.64+-0x20] ;  /* 0xffffe00a06167981 */ /* 0x000ea8000c1e1900 */
[----:B------:R-:W3:Y:S04]  /*0210*/  LDG.E R24, desc[UR10][R2.64+-0x1c] ;  /* 0xffffe40a02187981 */ /* 0x000ee8000c1e1900 */
[----:B------:R-:W3:Y:S04]  /*0220*/  LDG.E R25, desc[UR10][R6.64+-0x1c] ;  /* 0xffffe40a06197981 */ /* 0x000ee8000c1e1900 */
[----:B------:R-:W4:Y:S04]  /*0230*/  LDG.E R17, desc[UR10][R2.64+-0x18] ;  /* 0xffffe80a02117981 */ /* 0x000f28000c1e1900 */
[----:B------:R-:W4:Y:S04]  /*0240*/  LDG.E R14, desc[UR10][R6.64+-0x18] ;  /* 0xffffe80a060e7981 */ /* 0x000f28000c1e1900 */
[----:B------:R-:W5:Y:S04]  /*0250*/  LDG.E R16, desc[UR10][R2.64+-0x14] ;  /* 0xffffec0a02107981 */ /* 0x000f68000c1e1900 */
        /* <DEDUP_REMOVED lines=8> */
[----:B------:R-:W5:Y:S01]  /*02e0*/  LDG.E R8, desc[UR10][R6.64+-0x4] ;  /* 0xfffffc0a06087981 */ /* 0x000f62000c1e1900 */
[----:B--2---:R-:W-:-:S04]  /*02f0*/  FADD R15, R15, -R22 ;  /* 0x800000160f0f7221 */ /* 0x004fc80000000000 */
[----:B------:R-:W-:Y:S02]  /*0300*/  FFMA R22, R15, R15, R12 ;  /* 0x0000000f0f167223 */ /* 0x000fe4000000000c */
[----:B------:R-:W2:Y:S01]  /*0310*/  LDG.E R12, desc[UR10][R2.64] ;  /* 0x0000000a020c7981 */ /* 0x000ea2000c1e1900 */
[----:B---3--:R-:W-:-:S03]  /*0320*/  FADD R25, R24, -R25 ;  /* 0x8000001918197221 */ /* 0x008fc60000000000 */
[----:B------:R-:W2:Y:S01]  /*0330*/  LDG.E R15, desc[UR10][R6.64] ;  /* 0x0000000a060f7981 */ /* 0x000ea2000c1e1900 */
[----:B------:R-:W-:Y:S01]  /*0340*/  FFMA R22, R25, R25, R22 ;  /* 0x0000001919167223 */ /* 0x000fe20000000016 */
[----:B----4-:R-:W-:Y:S02]  /*0350*/  FADD R25, R17, -R14 ;  /* 0x8000000e11197221 */ /* 0x010fe40000000000 */
[----:B------:R-:W3:Y:S02]  /*0360*/  LDG.E R17, desc[UR10][R2.64+0x4] ;  /* 0x0000040a02117981 */ /* 0x000ee4000c1e1900 */
[----:B------:R-:W-:Y:S02]  /*0370*/  FFMA R22, R25, R25, R22 ;  /* 0x0000001919167223 */ /* 0x000fe40000000016 */
[----:B------:R-:W3:Y:S01]  /*0380*/  LDG.E R14, desc[UR10][R6.64+0x4] ;  /* 0x0000040a060e7981 */ /* 0x000ee2000c1e1900 */
[----:B-----5:R-:W-:-:S03]  /*0390*/  FADD R25, R16, -R19 ;  /* 0x8000001310197221 */ /* 0x020fc60000000000 */
[----:B------:R-:W4:Y:S01]  /*03a0*/  LDG.E R19, desc[UR10][R2.64+0x8] ;  /* 0x0000080a02137981 */ /* 0x000f22000c1e1900 */
[----:B------:R-:W-:-:S03]  /*03b0*/  FFMA R22, R25, R25, R22 ;  /* 0x0000001919167223 */ /* 0x000fc60000000016 */
[----:B------:R-:W4:Y:S01]  /*03c0*/  LDG.E R16, desc[UR10][R6.64+0x8] ;  /* 0x0000080a06107981 */ /* 0x000f22000c1e1900 */
[----:B------:R-:W-:-:S03]  /*03d0*/  FADD R25, R21, -R18 ;  /* 0x8000001215197221 */ /* 0x000fc60000000000 */
[----:B------:R-:W5:Y:S01]  /*03e0*/  LDG.E R21, desc[UR10][R2.64+0xc] ;  /* 0x00000c0a02157981 */ /* 0x000f62000c1e1900 */
[----:B------:R-:W-:-:S03]  /*03f0*/  FFMA R22, R25, R25, R22 ;  /* 0x0000001919167223 */ /* 0x000fc60000000016 */
[----:B------:R-:W5:Y:S01]  /*0400*/  LDG.E R18, desc[UR10][R6.64+0xc] ;  /* 0x00000c0a06127981 */ /* 0x000f62000c1e1900 */
[----:B------:R-:W-:-:S03]  /*0410*/  FADD R25, R20, -R23 ;  /* 0x8000001714197221 */ /* 0x000fc60000000000 */
[----:B------:R-:W5:Y:S04]  /*0420*/  LDG.E R20, desc[UR10][R2.64+0x10] ;  /* 0x0000100a02147981 */ /* 0x000f68000c1e1900 */
[----:B------:R-:W5:Y:S01]  /*0430*/  LDG.E R23, desc[UR10][R6.64+0x10] ;  /* 0x0000100a06177981 */ /* 0x000f62000c1e1900 */
[----:B------:R-:W-:Y:S01]  /*0440*/  FFMA R24, R25, R25, R22 ;  /* 0x0000001919187223 */ /* 0x000fe20000000016 */
[----:B------:R-:W-:Y:S02]  /*0450*/  FADD R27, R13, -R10 ;  /* 0x8000000a0d1b7221 */ /* 0x000fe40000000000 */
[----:B------:R-:W5:Y:S04]  /*0460*/  LDG.E R25, desc[UR10][R2.64+0x14] ;  /* 0x0000140a02197981 */ /* 0x000f68000c1e1900 */
[----:B------:R-:W5:Y:S01]  /*0470*/  LDG.E R22, desc[UR10][R6.64+0x14] ;  /* 0x0000140a06167981 */ /* 0x000f62000c1e1900 */
[----:B------:R-:W-:-:S03]  /*0480*/  FFMA R24, R27, R27, R24 ;  /* 0x0000001b1b187223 */ /* 0x000fc60000000018 */
[----:B------:R-:W5:Y:S01]  /*0490*/  LDG.E R13, desc[UR10][R2.64+0x18] ;  /* 0x0000180a020d7981 */ /* 0x000f62000c1e1900 */
[----:B------:R-:W-:-:S03]  /*04a0*/  FADD R27, R11, -R8 ;  /* 0x800000080b1b7221 */ /* 0x000fc60000000000 */
[----:B------:R-:W5:Y:S04]  /*04b0*/  LDG.E R10, desc[UR10][R6.64+0x18] ;  /* 0x0000180a060a7981 */ /* 0x000f68000c1e1900 */
[----:B------:R0:W5:Y:S04]  /*04c0*/  LDG.E R8, desc[UR10][R2.64+0x1c] ;  /* 0x00001c0a02087981 */ /* 0x000168000c1e1900 */
[----:B------:R1:W5:Y:S01]  /*04d0*/  LDG.E R11, desc[UR10][R6.64+0x1c] ;  /* 0x00001c0a060b7981 */ /* 0x000362000c1e1900 */
[----:B------:R-:W-:Y:S01]  /*04e0*/  FFMA R24, R27, R27, R24 ;  /* 0x0000001b1b187223 */ /* 0x000fe20000000018 */
[----:B------:R-:W-:-:S04]  /*04f0*/  UIADD3 UR9, UPT, UPT, UR9, 0x10, URZ ;  /* 0x0000001009097890 */ /* 0x000fc8000fffe0ff */
[----:B------:R-:W-:Y:S01]  /*0500*/  UISETP.NE.AND UP1, UPT, UR9, URZ, UPT ;  /* 0x000000ff0900728c */ /* 0x000fe2000bf25270 */
[----:B0-----:R-:W-:Y:S02]  /*0510*/  IADD3 R2, P0, PT, R2, 0x40, RZ ;  /* 0x0000004002027810 */ /* 0x001fe40007f1e0ff */
[----:B-1----:R-:W-:Y:S02]  /*0520*/  IADD3 R6, P1, PT, R6, 0x40, RZ ;  /* 0x0000004006067810 */ /* 0x002fe40007f3e0ff */
[----:B------:R-:W-:Y:S02]  /*0530*/  IADD3.X R3, PT, PT, RZ, R3, RZ, P0, !PT ;  /* 0x00000003ff037210 */ /* 0x000fe400007fe4ff */
[----:B------:R-:W-:Y:S01]  /*0540*/  IADD3.X R7, PT, PT, RZ, R7, RZ, P1, !PT ;  /* 0x00000007ff077210 */ /* 0x000fe20000ffe4ff */
[----:B--2---:R-:W-:-:S04]  /*0550*/  FADD R15, R12, -R15 ;  /* 0x8000000f0c0f7221 */ /* 0x004fc80000000000 */
[----:B------:R-:W-:Y:S01]  /*0560*/  FFMA R24, R15, R15, R24 ;  /* 0x0000000f0f187223 */ /* 0x000fe20000000018 */
[----:B---3--:R-:W-:-:S04]  /*0570*/  FADD R17, R17, -R14 ;  /* 0x8000000e11117221 */ /* 0x008fc80000000000 */
[----:B------:R-:W-:Y:S01]  /*0580*/  FFMA R24, R17, R17, R24 ;  /* 0x0000001111187223 */ /* 0x000fe20000000018 */
[----:B----4-:R-:W-:-:S04]  /*0590*/  FADD R19, R19, -R16 ;  /* 0x8000001013137221 */ /* 0x010fc80000000000 */
[----:B------:R-:W-:Y:S01]  /*05a0*/  FFMA R24, R19, R19, R24 ;  /* 0x0000001313187223 */ /* 0x000fe20000000018 */
[----:B-----5:R-:W-:-:S04]  /*05b0*/  FADD R21, R21, -R18 ;  /* 0x8000001215157221 */ /* 0x020fc80000000000 */
[----:B------:R-:W-:Y:S01]  /*05c0*/  FFMA R24, R21, R21, R24 ;  /* 0x0000001515187223 */ /* 0x000fe20000000018 */
[----:B------:R-:W-:-:S04]  /*05d0*/  FADD R23, R20, -R23 ;  /* 0x8000001714177221 */ /* 0x000fc80000000000 */
[----:B------:R-:W-:Y:S01]  /*05e0*/  FFMA R24, R23, R23, R24 ;  /* 0x0000001717187223 */ /* 0x000fe20000000018 */
[----:B------:R-:W-:-:S04]  /*05f0*/  FADD R25, R25, -R22 ;  /* 0x8000001619197221 */ /* 0x000fc80000000000 */
[----:B------:R-:W-:Y:S01]  /*0600*/  FFMA R24, R25, R25, R24 ;  /* 0x0000001919187223 */ /* 0x000fe20000000018 */
[----:B------:R-:W-:-:S04]  /*0610*/  FADD R13, R13, -R10 ;  /* 0x8000000a0d0d7221 */ /* 0x000fc80000000000 */
[----:B------:R-:W-:Y:S01]  /*0620*/  FFMA R24, R13, R13, R24 ;  /* 0x0000000d0d187223 */ /* 0x000fe20000000018 */
[----:B------:R-:W-:-:S04]  /*0630*/  FADD R11, R8, -R11 ;  /* 0x8000000b080b7221 */ /* 0x000fc80000000000 */
[----:B------:R-:W-:Y:S01]  /*0640*/  FFMA R12, R11, R11, R24 ;  /* 0x0000000b0b0c7223 */ /* 0x000fe20000000018 */
[----:B------:R-:W-:Y:S06]  /*0650*/  BRA.U UP1, `(.L_x_2) ;  /* 0xfffffff901e47547 */ /* 0x000fec000b83ffff */
.L_x_1:
[----:B------:R-:W-:Y:S05]  /*0660*/  BRA.U !UP0, `(.L_x_0) ;  /* 0x00000005086c7547 */ /* 0x000fea000b800000 */
[----:B------:R-:W0:Y:S01]  /*0670*/  LDC.64 R6, c[0x0][0x380] ;  /* 0x0000e000ff067b82 */ /* 0x000e220000000a00 */
[----:B------:R-:W-:Y:S02]  /*0680*/  UISETP.GE.U32.AND UP0, UPT, UR7, 0x8, UPT ;  /* 0x000000080700788c */ /* 0x000fe4000bf06070 */
[----:B------:R-:W-:-:S04]  /*0690*/  ULOP3.LUT UR5, UR6, 0x7, URZ, 0xc0, !UPT ;  /* 0x0000000706057892 */ /* 0x000fc8000f8ec0ff */
[----:B------:R-:W-:Y:S01]  /*06a0*/  UISETP.NE.AND UP1, UPT, UR5, URZ, UPT ;  /* 0x000000ff0500728c */ /* 0x000fe2000bf25270 */
[----:B0-----:R-:W-:-:S04]  /*06b0*/  IADD3 R2, P0, PT, R4, R6, RZ ;  /* 0x0000000604027210 */ /* 0x001fc80007f1e0ff */
[----:B------:R-:W-:Y:S01]  /*06c0*/  IADD3.X R3, PT, PT, R5, R7, RZ, P0, !PT ;  /* 0x0000000705037210 */ /* 0x000fe200007fe4ff */
[----:B------:R-:W-:Y:S08]  /*06d0*/  BRA.U !UP0, `(.L_x_3) ;  /* 0x0000000108907547 */ /* 0x000ff0000b800000 */
[----:B------:R-:W0:Y:S01]  /*06e0*/  LDC.64 R10, c[0x0][0x388] ;  /* 0x0000e200ff0a7b82 */ /* 0x000e220000000a00 */
[----:B------:R-:W-:-:S05]  /*06f0*/  IMAD.WIDE.U32 R14, R9, 0x4, R2 ;  /* 0x00000004090e7825 */ /* 0x000fca00078e0002 */
[----:B------:R-:W2:Y:S04]  /*0700*/  LDG.E R25, desc[UR10][R14.64] ;  /* 0x0000000a0e197981 */ /* 0x000ea8000c1e1900 */
[----:B------:R-:W3:Y:S04]  /*0710*/  LDG.E R23, desc[UR10][R14.64+0x4] ;  /* 0x0000040a0e177981 */ /* 0x000ee8000c1e1900 */
[----:B------:R-:W4:Y:S04]  /*0720*/  LDG.E R21, desc[UR10][R14.64+0x8] ;  /* 0x0000080a0e157981 */ /* 0x000f28000c1e1900 */
[----:B------:R-:W5:Y:S04]  /*0730*/  LDG.E R19, desc[UR10][R14.64+0xc] ;  /* 0x00000c0a0e137981 */ /* 0x000f68000c1e1900 */
[----:B------:R-:W5:Y:S01]  /*0740*/  LDG.E R17, desc[UR10][R14.64+0x10] ;  /* 0x0000100a0e117981 */ /* 0x000f62000c1e1900 */
[----:B0-----:R-:W-:-:S03]  /*0750*/  IMAD.WIDE.U32 R10, R9, 0x4, R10 ;  /* 0x00000004090a7825 */ /* 0x001fc600078e000a */
[----:B------:R-:W5:Y:S04]  /*0760*/  LDG.E R13, desc[UR10][R14.64+0x14] ;  /* 0x0000140a0e0d7981 */ /* 0x000f68000c1e1900 */
[----:B------:R-:W2:Y:S04]  /*0770*/  LDG.E R28, desc[UR10][R10.64] ;  /* 0x0000000a0a1c7981 */ /* 0x000ea8000c1e1900 */
[----:B------:R-:W3:Y:S04]  /*0780*/  LDG.E R22, desc[UR10][R10.64+0x4] ;  /* 0x0000040a0a167981 */ /* 0x000ee8000c1e1900 */
[----:B------:R-:W4:Y:S04]  /*0790*/  LDG.E R20, desc[UR10][R10.64+0x8] ;  /* 0x0000080a0a147981 */ /* 0x000f28000c1e1900 */
[----:B------:R-:W5:Y:S04]  /*07a0*/  LDG.E R18, desc[UR10][R10.64+0xc] ;  /* 0x00000c0a0a127981 */ /* 0x000f68000c1e1900 */
[----:B------:R-:W5:Y:S04]  /*07b0*/  LDG.E R16, desc[UR10][R10.64+0x10] ;  /* 0x0000100a0a107981 */ /* 0x000f68000c1e1900 */
[----:B------:R-:W5:Y:S04]  /*07c0*/  LDG.E R26, desc[UR10][R10.64+0x14] ;  /* 0x0000140a0a1a7981 */ /* 0x000f68000c1e1900 */
[----:B------:R-:W5:Y:S04]  /*07d0*/  LDG.E R8, desc[UR10][R14.64+0x18] ;  /* 0x0000180a0e087981 */ /* 0x000f68000c1e1900 */
[----:B------:R-:W5:Y:S04]  /*07e0*/  LDG.E R24, desc[UR10][R14.64+0x1c] ;  /* 0x00001c0a0e187981 */ /* 0x000f68000c1e1900 */
[----:B------:R-:W5:Y:S01]  /*07f0*/  LDG.E R27, desc[UR10][R10.64+0x1c] ;  /* 0x00001c0a0a1b7981 */ /* 0x000f62000c1e1900 */
[----:B--2---:R-:W-:-:S03]  /*0800*/  FADD R29, R25, -R28 ;  /* 0x8000001c191d7221 */ /* 0x004fc60000000000 */
[----:B------:R-:W2:Y:S01]  /*0810*/  LDG.E R25, desc[UR10][R10.64+0x18] ;  /* 0x0000180a0a197981 */ /* 0x000ea2000c1e1900 */
[----:B------:R-:W-:Y:S01]  /*0820*/  FFMA R12, R29, R29, R12 ;  /* 0x0000001d1d0c7223 */ /* 0x000fe2000000000c */
[----:B---3--:R-:W-:Y:S01]  /*0830*/  FADD R23, R23, -R22 ;  /* 0x8000001617177221 */ /* 0x008fe20000000000 */
[----:B----4-:R-:W-:-:S03]  /*0840*/  FADD R21, R21, -R20 ;  /* 0x8000001415157221 */ /* 0x010fc60000000000 */
[----:B------:R-:W-:Y:S01]  /*0850*/  FFMA R12, R23, R23, R12 ;  /* 0x00000017170c7223 */ /* 0x000fe2000000000c */
[----:B-----5:R-:W-:-:S03]  /*0860*/  FADD R19, R19, -R18 ;  /* 0x8000001213137221 */ /* 0x020fc60000000000 */
[----:B------:R-:W-:Y:S01]  /*0870*/  FFMA R12, R21, R21, R12 ;  /* 0x00000015150c7223 */ /* 0x000fe2000000000c */
[----:B------:R-:W-:-:S03]  /*0880*/  FADD R17, R17, -R16 ;  /* 0x8000001011117221 */ /* 0x000fc60000000000 */
[----:B------:R-:W-:Y:S01]  /*0890*/  FFMA R12, R19, R19, R12 ;  /* 0x00000013130c7223 */ /* 0x000fe2000000000c */
[----:B------:R-:W-:-:S03]  /*08a0*/  FADD R13, R13, -R26 ;  /* 0x8000001a0d0d7221 */ /* 0x000fc60000000000 */
[----:B------:R-:W-:-:S04]  /*08b0*/  FFMA R12, R17, R17, R12 ;  /* 0x00000011110c7223 */ /* 0x000fc8000000000c */
[----:B------:R-:W-:Y:S01]  /*08c0*/  FFMA R12, R13, R13, R12 ;  /* 0x0000000d0d0c7223 */ /* 0x000fe2000000000c */
[----:B------:R-:W-:Y:S01]  /*08d0*/  IADD3 R9, PT, PT, R9, 0x8, RZ ;  /* 0x0000000809097810 */ /* 0x000fe20007ffe0ff */
[----:B------:R-:W-:Y:S01]  /*08e0*/  FADD R27, R24, -R27 ;  /* 0x8000001b181b7221 */ /* 0x000fe20000000000 */
[----:B--2---:R-:W-:-:S04]  /*08f0*/  FADD R25, R8, -R25 ;  /* 0x8000001908197221 */ /* 0x004fc80000000000 */
[----:B------:R-:W-:-:S04]  /*0900*/  FFMA R12, R25, R25, R12 ;  /* 0x00000019190c7223 */ /* 0x000fc8000000000c */
[----:B------:R-:W-:-:S07]  /*0910*/  FFMA R12, R27, R27, R12 ;  /* 0x0000001b1b0c7223 */ /* 0x000fce000000000c */
.L_x_3:
[----:B------:R-:W-:Y:S05]  /*0920*/  BRA.U !UP1, `(.L_x_0) ;  /* 0x0000000109bc7547 */ /* 0x000fea000b800000 */
[----:B------:R-:W-:Y:S02]  /*0930*/  UISETP.GE.U32.AND UP0, UPT, UR5, 0x4, UPT ;  /* 0x000000040500788c */ /* 0x000fe4000bf06070 */
[----:B------:R-:W-:-:S04]  /*0940*/  ULOP3.LUT UR4, UR6, 0x3, URZ, 0xc0, !UPT ;  /* 0x0000000306047892 */ /* 0x000fc8000f8ec0ff */
[----:B------:R-:W-:-:S03]  /*0950*/  UISETP.NE.AND UP1, UPT, UR4, URZ, UPT ;  /* 0x000000ff0400728c */ /* 0x000fc6000bf25270 */
[----:B------:R-:W-:Y:S08]  /*0960*/  BRA.U !UP0, `(.L_x_4) ;  /* 0x0000000108507547 */ /* 0x000ff0000b800000 */
[----:B------:R-:W0:Y:S01]  /*0970*/  LDC.64 R10, c[0x0][0x388] ;  /* 0x0000e200ff0a7b82 */ /* 0x000e220000000a00 */
[----:B------:R-:W-:-:S05]  /*0980*/  IMAD.WIDE.U32 R2, R9, 0x4, R2 ;  /* 0x0000000409027825 */ /* 0x000fca00078e0002 */
[----:B------:R-:W2:Y:S04]  /*0990*/  LDG.E R8, desc[UR10][R2.64] ;  /* 0x0000000a02087981 */ /* 0x000ea8000c1e1900 */
[----:B------:R-:W3:Y:S04]  /*09a0*/  LDG.E R14, desc[UR10][R2.64+0x4] ;  /* 0x0000040a020e7981 */ /* 0x000ee8000c1e1900 */
[----:B------:R-:W4:Y:S04]  /*09b0*/  LDG.E R16, desc[UR10][R2.64+0x8] ;  /* 0x0000080a02107981 */ /* 0x000f28000c1e1900 */
[----:B------:R-:W5:Y:S01]  /*09c0*/  LDG.E R18, desc[UR10][R2.64+0xc] ;  /* 0x00000c0a02127981 */ /* 0x000f62000c1e1900 */
[----:B0-----:R-:W-:-:S05]  /*09d0*/  IMAD.WIDE.U32 R10, R9, 0x4, R10 ;  /* 0x00000004090a7825 */ /* 0x001fca00078e000a */
[----:B------:R-:W2:Y:S04]  /*09e0*/  LDG.E R13, desc[UR10][R10.64] ;  /* 0x0000000a0a0d7981 */ /* 0x000ea8000c1e1900 */
[----:B------:R-:W3:Y:S04]  /*09f0*/  LDG.E R15, desc[UR10][R10.64+0x4] ;  /* 0x0000040a0a0f7981 */ /* 0x000ee8000c1e1900 */
[----:B------:R-:W4:Y:S04]  /*0a00*/  LDG.E R17, desc[UR10][R10.64+0x8] ;  /* 0x0000080a0a117981 */ /* 0x000f28000c1e1900 */
[----:B------:R-:W5:Y:S01]  /*0a10*/  LDG.E R19, desc[UR10][R10.64+0xc] ;  /* 0x00000c0a0a137981 */ /* 0x000f62000c1e1900 */
[----:B------:R-:W-:Y:S01]  /*0a20*/  IADD3 R9, PT, PT, R9, 0x4, RZ ;  /* 0x0000000409097810 */ /* 0x000fe20007ffe0ff */
[----:B--2---:R-:W-:-:S04]  /*0a30*/  FADD R13, R8, -R13 ;  /* 0x8000000d080d7221 */ /* 0x004fc80000000000 */
[----:B------:R-:W-:Y:S01]  /*0a40*/  FFMA R12, R13, R13, R12 ;  /* 0x0000000d0d0c7223 */ /* 0x000fe2000000000c */
[----:B---3--:R-:W-:Y:S01]  /*0a50*/  FADD R15, R14, -R15 ;  /* 0x8000000f0e0f7221 */ /* 0x008fe20000000000 */
[----:B----4-:R-:W-:-:S03]  /*0a60*/  FADD R17, R16, -R17 ;  /* 0x8000001110117221 */ /* 0x010fc60000000000 */
[----:B------:R-:W-:Y:S01]  /*0a70*/  FFMA R12, R15, R15, R12 ;  /* 0x0000000f0f0c7223 */ /* 0x000fe2000000000c */
[----:B-----5:R-:W-:-:S03]  /*0a80*/  FADD R19, R18, -R19 ;  /* 0x8000001312137221 */ /* 0x020fc60000000000 */
[----:B------:R-:W-:-:S04]  /*0a90*/  FFMA R12, R17, R17, R12 ;  /* 0x00000011110c7223 */ /* 0x000fc8000000000c */
[----:B------:R-:W-:-:S07]  /*0aa0*/  FFMA R12, R19, R19, R12 ;  /* 0x00000013130c7223 */ /* 0x000fce000000000c */
.L_x_4:
[----:B------:R-:W-:Y:S05]  /*0ab0*/  BRA.U !UP1, `(.L_x_0) ;  /* 0x0000000109587547 */ /* 0x000fea000b800000 */
[----:B------:R-:W0:Y:S01]  /*0ac0*/  LDC.64 R2, c[0x0][0x388] ;  /* 0x0000e200ff027b82 */ /* 0x000e220000000a00 */
[C---:B------:R-:W-:Y:S01]  /*0ad0*/  IMAD.WIDE.U32 R4, R9.reuse, 0x4, R4 ;  /* 0x0000000409047825 */ /* 0x040fe200078e0004 */
[----:B------:R-:W-:Y:S02]  /*0ae0*/  UIADD3 UR4, UPT, UPT, -UR4, URZ, URZ ;  /* 0x000000ff04047290 */ /* 0x000fe4000fffe1ff */
[----:B------:R-:W-:Y:S01]  /*0af0*/  IADD3 R6, P0, PT, R4, R6, RZ ;  /* 0x0000000604067210 */ /* 0x000fe20007f1e0ff */
[----:B0-----:R-:W-:-:S03]  /*0b00*/  IMAD.WIDE.U32 R2, R9, 0x4, R2 ;  /* 0x0000000409027825 */ /* 0x001fc600078e0002 */
[----:B------:R-:W-:Y:S02]  /*0b10*/  IADD3.X R9, PT, PT, R5, R7, RZ, P0, !PT ;  /* 0x0000000705097210 */ /* 0x000fe400007fe4ff */
[----:B------:R-:W-:Y:S02]  /*0b20*/  MOV R4, R2 ;  /* 0x0000000200047202 */ /* 0x000fe40000000f00 */
[----:B------:R-:W-:-:S07]  /*0b30*/  MOV R11, R3 ;  /* 0x00000003000b7202 */ /* 0x000fce0000000f00 */
.L_x_5:
[----:B------:R-:W-:Y:S02]  /*0b40*/  MOV R2, R6 ;  /* 0x0000000600027202 */ /* 0x000fe40000000f00 */
[----:B------:R-:W-:Y:S02]  /*0b50*/  MOV R5, R11 ;  /* 0x0000000b00057202 */ /* 0x000fe40000000f00 */
[----:B------:R-:W-:-:S04]  /*0b60*/  MOV R3, R9 ;  /* 0x0000000900037202 */ /* 0x000fc80000000f00 */
[----:B------:R0:W2:Y:S04]  /*0b70*/  LDG.E R5, desc[UR10][R4.64] ;  /* 0x0000000a04057981 */ /* 0x0000a8000c1e1900 */
[----:B------:R-:W2:Y:S01]  /*0b80*/  LDG.E R2, desc[UR10][R2.64] ;  /* 0x0000000a02027981 */ /* 0x000ea2000c1e1900 */
[----:B------:R-:W-:-:S04]  /*0b90*/  UIADD3 UR4, UPT, UPT, UR4, 0x1, URZ ;  /* 0x0000000104047890 */ /* 0x000fc8000fffe0ff */
[----:B------:R-:W-:Y:S01]  /*0ba0*/  UISETP.NE.AND UP0, UPT, UR4, URZ, UPT ;  /* 0x000000ff0400728c */ /* 0x000fe2000bf05270 */
[----:B0-----:R-:W-:Y:S02]  /*0bb0*/  IADD3 R4, P0, PT, R4, 0x4, RZ ;  /* 0x0000000404047810 */ /* 0x001fe40007f1e0ff */
[----:B------:R-:W-:Y:S02]  /*0bc0*/  IADD3 R6, P1, PT, R6, 0x4, RZ ;  /* 0x0000000406067810 */ /* 0x000fe40007f3e0ff */
[----:B------:R-:W-:Y:S02]  /*0bd0*/  IADD3.X R11, PT, PT, RZ, R11, RZ, P0, !PT ;  /* 0x0000000bff0b7210 */ /* 0x000fe400007fe4ff */
[----:B------:R-:W-:Y:S01]  /*0be0*/  IADD3.X R9, PT, PT, RZ, R9, RZ, P1, !PT ;  /* 0x00000009ff097210 */ /* 0x000fe20000ffe4ff */
[----:B--2---:R-:W-:-:S04]  /*0bf0*/  FADD R7, R2, -R5 ;  /* 0x8000000502077221 */ /* 0x004fc80000000000 */
[----:B------:R-:W-:Y:S01]  /*0c00*/  FFMA R12, R7, R7, R12 ;  /* 0x00000007070c7223 */ /* 0x000fe2000000000c */
[----:B------:R-:W-:Y:S06]  /*0c10*/  BRA.U UP0, `(.L_x_5) ;  /* 0xfffffffd00c87547 */ /* 0x000fec000b83ffff */
.L_x_0:
[----:B------:R-:W0:Y:S02]  /*0c20*/  LDC.64 R2, c[0x0][0x390] ;  /* 0x0000e400ff027b82 */ /* 0x000e240000000a00 */
[----:B0-----:R-:W-:-:S05]  /*0c30*/  IMAD.WIDE.U32 R2, R0, 0x4, R2 ;  /* 0x0000000400027825 */ /* 0x001fca00078e0002 */
[----:B------:R-:W-:Y:S01]  /*0c40*/  STG.E desc[UR10][R2.64], R12 ;  /* 0x0000000c02007986 */ /* 0x000fe2000c10190a */
[----:B------:R-:W-:Y:S05]  /*0c50*/  EXIT ;  /* 0x000000000000794d */ /* 0x000fea0003800000 */
.L_x_6:
[----:B------:R-:W-:-:S00]  /*0c60*/  BRA `(.L_x_6) ;  /* 0xfffffffc00fc7947 */ /* 0x000fc0000383ffff */
[----:B------:R-:W-:-:S00]  /*0c70*/  NOP ;  /* 0x0000000000007918 */ /* 0x000fc00000000000 */
        /* <DEDUP_REMOVED lines=8> */
.L_x_7:


//--------------------- .nv.shared.reserved.0     --------------------------
	.section	.nv.shared.reserved.0,"aw",@nobits
	.weak		__nv_reservedSMEM_offset_0_alias
	.size		__nv_reservedSMEM_offset_0_alias, 0, 64
	.other		__nv_reservedSMEM_offset_0_alias,@"STO_CUDA_RESERVED_SHARED STV_DEFAULT"
__nv_reservedSMEM_offset_0_alias:
	.zero		0
	.zero		64


//--------------------- .nv.constant0._Z7cal_disPfS_S_iii --------------------------
	.section	.nv.constant0._Z7cal_disPfS_S_iii,"a",@progbits
	.sectionflags	@""
	.align	4
.nv.constant0._Z7cal_disPfS_S_iii:
	.zero		932


//--------------------- SYMBOLS --------------------------

	.type		.nv.reservedSmem.offset0,@object
	.size		.nv.reservedSmem.offset0,0x4
